	.headerflags	@"EF_CUDA_TEXMODE_UNIFIED EF_CUDA_64BIT_ADDRESS EF_CUDA_ACCELERATORS EF_CUDA_SM90 EF_CUDA_VIRTUAL_SM(EF_CUDA_SM90)"
	.elftype	@"ET_EXEC"


//--------------------- .nv.info                  --------------------------
	.section	.nv.info,"",@"SHT_CUDA_INFO"
	.align	4


	//----- nvinfo : EIATTR_REGCOUNT
	.align		4
        /*0000*/ 	.byte	0x04, 0x2f
        /*0002*/ 	.short	(.L_3 - .L_2)
	.align		4
.L_2:
        /*0004*/ 	.word	index@(triton_poi_fused__native_batch_norm_legit_no_training_silu_0)
        /*0008*/ 	.word	0x0000001e


	//----- nvinfo : EIATTR_MIN_STACK_SIZE
	.align		4
.L_3:
        /*000c*/ 	.byte	0x04, 0x12
        /*000e*/ 	.short	(.L_5 - .L_4)
	.align		4
.L_4:
        /*0010*/ 	.word	index@(triton_poi_fused__native_batch_norm_legit_no_training_silu_0)
        /*0014*/ 	.word	0x00000000


	//----- nvinfo : EIATTR_FRAME_SIZE
	.align		4
.L_5:
        /*0018*/ 	.byte	0x04, 0x11
        /*001a*/ 	.short	(.L_7 - .L_6)
	.align		4
.L_6:
        /*001c*/ 	.word	index@(triton_poi_fused__native_batch_norm_legit_no_training_silu_0)
        /*0020*/ 	.word	0x00000000


	//----- nvinfo : EIATTR_MIN_STACK_SIZE
	.align		4
.L_7:
        /*0024*/ 	.byte	0x04, 0x12
        /*0026*/ 	.short	(.L_9 - .L_8)
	.align		4
.L_8:
        /*0028*/ 	.word	index@(triton_poi_fused__native_batch_norm_legit_no_training_silu_0)
        /*002c*/ 	.word	0x00000000
.L_9:


//--------------------- .nv.info.triton_poi_fused__native_batch_norm_legit_no_training_silu_0 --------------------------
	.section	.nv.info.triton_poi_fused__native_batch_norm_legit_no_training_silu_0,"",@"SHT_CUDA_INFO"
	.sectionflags	@""
	.align	4


	//----- nvinfo : EIATTR_CUDA_API_VERSION
	.align		4
        /*0000*/ 	.byte	0x04, 0x37
        /*0002*/ 	.short	(.L_11 - .L_10)
.L_10:
        /*0004*/ 	.word	0x0000007c


	//----- nvinfo : EIATTR_KPARAM_INFO
	.align		4
.L_11:
        /*0008*/ 	.byte	0x04, 0x17
        /*000a*/ 	.short	(.L_13 - .L_12)
.L_12:
        /*000c*/ 	.word	0x00000000
        /*0010*/ 	.short	0x0006
        /*0012*/ 	.short	0x0030
        /*0014*/ 	.byte	0x00, 0xf0, 0x11, 0x00


	//----- nvinfo : EIATTR_KPARAM_INFO
	.align		4
.L_13:
        /*0018*/ 	.byte	0x04, 0x17
        /*001a*/ 	.short	(.L_15 - .L_14)
.L_14:
        /*001c*/ 	.word	0x00000000
        /*0020*/ 	.short	0x0005
        /*0022*/ 	.short	0x0028
        /*0024*/ 	.byte	0x00, 0xf4, 0x21, 0x00


	//----- nvinfo : EIATTR_KPARAM_INFO
	.align		4
.L_15:
        /*0028*/ 	.byte	0x04, 0x17
        /*002a*/ 	.short	(.L_17 - .L_16)
.L_16:
        /*002c*/ 	.word	0x00000000
        /*0030*/ 	.short	0x0004
        /*0032*/ 	.short	0x0020
        /*0034*/ 	.byte	0x00, 0xf4, 0x21, 0x00


	//----- nvinfo : EIATTR_KPARAM_INFO
	.align		4
.L_17:
        /*0038*/ 	.byte	0x04, 0x17
        /*003a*/ 	.short	(.L_19 - .L_18)
.L_18:
        /*003c*/ 	.word	0x00000000
        /*0040*/ 	.short	0x0003
        /*0042*/ 	.short	0x0018
        /*0044*/ 	.byte	0x00, 0xf4, 0x21, 0x00


	//----- nvinfo : EIATTR_KPARAM_INFO
	.align		4
.L_19:
        /*0048*/ 	.byte	0x04, 0x17
        /*004a*/ 	.short	(.L_21 - .L_20)
.L_20:
        /*004c*/ 	.word	0x00000000
        /*0050*/ 	.short	0x0002
        /*0052*/ 	.short	0x0010
        /*0054*/ 	.byte	0x00, 0xf4, 0x21, 0x00


	//----- nvinfo : EIATTR_KPARAM_INFO
	.align		4
.L_21:
        /*0058*/ 	.byte	0x04, 0x17
        /*005a*/ 	.short	(.L_23 - .L_22)
.L_22:
        /*005c*/ 	.word	0x00000000
        /*0060*/ 	.short	0x0001
        /*0062*/ 	.short	0x0008
        /*0064*/ 	.byte	0x00, 0xf4, 0x21, 0x00


	//----- nvinfo : EIATTR_KPARAM_INFO
	.align		4
.L_23:
        /*0068*/ 	.byte	0x04, 0x17
        /*006a*/ 	.short	(.L_25 - .L_24)
.L_24:
        /*006c*/ 	.word	0x00000000
        /*0070*/ 	.short	0x0000
        /*0072*/ 	.short	0x0000
        /*0074*/ 	.byte	0x00, 0xf4, 0x21, 0x00


	//----- nvinfo : EIATTR_SPARSE_MMA_MASK
	.align		4
.L_25:
        /*0078*/ 	.byte	0x03, 0x50
        /*007a*/ 	.short	0x0000


	//----- nvinfo : EIATTR_MAXREG_COUNT
	.align		4
        /*007c*/ 	.byte	0x03, 0x1b
        /*007e*/ 	.short	0x00ff


	//----- nvinfo : EIATTR_EXIT_INSTR_OFFSETS
	.align		4
        /*0080*/ 	.byte	0x04, 0x1c
        /*0082*/ 	.short	(.L_27 - .L_26)


	//   ....[0]....
.L_26:
        /*0084*/ 	.word	0x000006c0


	//   ....[1]....
        /*0088*/ 	.word	0x000006e0


	//----- nvinfo : EIATTR_REQNTID
	.align		4
.L_27:
        /*008c*/ 	.byte	0x04, 0x10
        /*008e*/ 	.short	(.L_29 - .L_28)
.L_28:
        /*0090*/ 	.word	0x00000080
        /*0094*/ 	.word	0x00000001
        /*0098*/ 	.word	0x00000001


	//----- nvinfo : EIATTR_CBANK_PARAM_SIZE
	.align		4
.L_29:
        /*009c*/ 	.byte	0x03, 0x19
        /*009e*/ 	.short	0x0034


	//----- nvinfo : EIATTR_PARAM_CBANK
	.align		4
        /*00a0*/ 	.byte	0x04, 0x0a
        /*00a2*/ 	.short	(.L_31 - .L_30)
	.align		4
.L_30:
        /*00a4*/ 	.word	index@(.nv.constant0.triton_poi_fused__native_batch_norm_legit_no_training_silu_0)
        /*00a8*/ 	.short	0x0210
        /*00aa*/ 	.short	0x0034


	//----- nvinfo : EIATTR_SW_WAR
	.align		4
.L_31:
        /*00ac*/ 	.byte	0x04, 0x36
        /*00ae*/ 	.short	(.L_33 - .L_32)
.L_32:
        /*00b0*/ 	.word	0x00000008
.L_33:


//--------------------- .nv.callgraph             --------------------------
	.section	.nv.callgraph,"",@"SHT_CUDA_CALLGRAPH"
	.align	4
	.sectionentsize	8
	.align		4
        /*0000*/ 	.word	0x00000000
	.align		4
        /*0004*/ 	.word	0xffffffff
	.align		4
        /*0008*/ 	.word	0x00000000
	.align		4
        /*000c*/ 	.word	0xfffffffe
	.align		4
        /*0010*/ 	.word	0x00000000
	.align		4
        /*0014*/ 	.word	0xfffffffd
	.align		4
        /*0018*/ 	.word	0x00000000
	.align		4
        /*001c*/ 	.word	0xfffffffc


//--------------------- .nv.constant4             --------------------------
	.section	.nv.constant4,"a",@progbits
	.align	8
	.align		8
.nv.constant4:
        /*0000*/ 	.dword	_$_str
	.align		8
        /*0008*/ 	.dword	_$_str_$_2


//--------------------- .text.triton_poi_fused__native_batch_norm_legit_no_training_silu_0 --------------------------
	.section	.text.triton_poi_fused__native_batch_norm_legit_no_training_silu_0,"ax",@progbits
	.align	128
        .global         triton_poi_fused__native_batch_norm_legit_no_training_silu_0
        .type           triton_poi_fused__native_batch_norm_legit_no_training_silu_0,@function
        .size           triton_poi_fused__native_batch_norm_legit_no_training_silu_0,(.L_x_1 - triton_poi_fused__native_batch_norm_legit_no_training_silu_0)
        .other          triton_poi_fused__native_batch_norm_legit_no_training_silu_0,@"STO_CUDA_ENTRY STV_DEFAULT"
triton_poi_fused__native_batch_norm_legit_no_training_silu_0:
.text.triton_poi_fused__native_batch_norm_legit_no_training_silu_0:
[----:B------:R-:W0:Y:S01]  /*0000*/  LDC R1, c[0x0][0x28] ;  /* 0x00000a00ff017b82 */ /* 0x000e220000000800 */
[----:B------:R-:W1:Y:S01]  /*0010*/  S2R R0, SR_TID.X ;  /* 0x0000000000007919 */ /* 0x000e620000002100 */
[----:B------:R-:W-:Y:S01]  /*0020*/  CS2R R10, SRZ ;  /* 0x00000000000a7805 */ /* 0x000fe2000001ff00 */
[----:B------:R-:W-:-:S05]  /*0030*/  ULDC.64 UR4, c[0x0][0x208] ;  /* 0x0000820000047ab9 */ /* 0x000fca0000000a00 */
[----:B------:R-:W2:Y:S01]  /*0040*/  LDC.64 R8, c[0x0][0x220] ;  /* 0x00008800ff087b82 */ /* 0x000ea20000000a00 */
[----:B------:R-:W3:Y:S07]  /*0050*/  S2R R3, SR_CTAID.X ;  /* 0x0000000000037919 */ /* 0x000eee0000002500 */
[----:B------:R-:W4:Y:S01]  /*0060*/  LDC.64 R22, c[0x0][0x218] ;  /* 0x00008600ff167b82 */ /* 0x000f220000000a00 */
[----:B-1----:R-:W-:-:S04]  /*0070*/  SHF.L.U32 R0, R0, 0x1, RZ ;  /* 0x0000000100007819 */ /* 0x002fc800000006ff */
[----:B------:R-:W-:-:S04]  /*0080*/  LOP3.LUT R0, R0, 0xfe, RZ, 0xc0, !PT ;  /* 0x000000fe00007812 */ /* 0x000fc800078ec0ff */
[----:B---3--:R-:W-:Y:S02]  /*0090*/  LEA R0, R3, R0, 0x8 ;  /* 0x0000000003007211 */ /* 0x008fe400078e40ff */
[----:B------:R-:W1:Y:S02]  /*00a0*/  LDC.64 R2, c[0x0][0x228] ;  /* 0x00008a00ff027b82 */ /* 0x000e640000000a00 */
[----:B------:R-:W-:Y:S01]  /*00b0*/  IADD3 R4, R0, 0x1, RZ ;  /* 0x0000000100047810 */ /* 0x000fe20007ffe0ff */
[C---:B------:R-:W-:Y:S01]  /*00c0*/  IMAD.HI R5, R0.reuse, 0x38e38e39, RZ ;  /* 0x38e38e3900057827 */ /* 0x040fe200078e02ff */
[----:B------:R-:W-:-:S03]  /*00d0*/  ISETP.GE.AND P0, PT, R0, 0x90, PT ;  /* 0x000000900000780c */ /* 0x000fc60003f06270 */
[----:B------:R-:W-:Y:S01]  /*00e0*/  IMAD.HI R4, R4, 0x38e38e39, RZ ;  /* 0x38e38e3904047827 */ /* 0x000fe200078e02ff */
[----:B------:R-:W-:-:S04]  /*00f0*/  SHF.R.S32.HI R6, RZ, 0x1, R5 ;  /* 0x00000001ff067819 */ /* 0x000fc80000011405 */
[----:B------:R-:W-:Y:S02]  /*0100*/  LEA.HI R6, R5, R6, RZ, 0x1 ;  /* 0x0000000605067211 */ /* 0x000fe400078f08ff */
[----:B------:R-:W-:Y:S02]  /*0110*/  SHF.R.S32.HI R5, RZ, 0x1, R4 ;  /* 0x00000001ff057819 */ /* 0x000fe40000011404 */
[----:B------:R-:W-:Y:S02]  /*0120*/  SHF.R.S32.HI R7, RZ, 0x1f, R6 ;  /* 0x0000001fff077819 */ /* 0x000fe40000011406 */
[----:B------:R-:W-:Y:S02]  /*0130*/  LEA.HI R5, R4, R5, RZ, 0x1 ;  /* 0x0000000504057211 */ /* 0x000fe400078f08ff */
[----:B------:R-:W-:Y:S02]  /*0140*/  LEA.HI R7, R7, R6, RZ, 0x2 ;  /* 0x0000000607077211 */ /* 0x000fe400078f10ff */
[----:B------:R-:W-:-:S02]  /*0150*/  SHF.R.S32.HI R4, RZ, 0x1f, R5 ;  /* 0x0000001fff047819 */ /* 0x000fc40000011405 */
[----:B------:R-:W-:Y:S02]  /*0160*/  LOP3.LUT R7, R7, 0xfffffffc, RZ, 0xc0, !PT ;  /* 0xfffffffc07077812 */ /* 0x000fe400078ec0ff */
[----:B------:R-:W-:Y:S02]  /*0170*/  LEA.HI R4, R4, R5, RZ, 0x2 ;  /* 0x0000000504047211 */ /* 0x000fe400078f10ff */
[----:B------:R-:W-:Y:S02]  /*0180*/  IADD3 R13, R6, -R7, RZ ;  /* 0x80000007060d7210 */ /* 0x000fe40007ffe0ff */
[----:B------:R-:W-:Y:S01]  /*0190*/  LOP3.LUT R4, R4, 0xfffffffc, RZ, 0xc0, !PT ;  /* 0xfffffffc04047812 */ /* 0x000fe200078ec0ff */
[----:B------:R-:W3:Y:S02]  /*01a0*/  LDC.64 R6, c[0x0][0x230] ;  /* 0x00008c00ff067b82 */ /* 0x000ee40000000a00 */
[----:B-1----:R-:W-:Y:S01]  /*01b0*/  IMAD.WIDE R18, R13, 0x4, R2 ;  /* 0x000000040d127825 */ /* 0x002fe200078e0202 */
[----:B------:R-:W-:-:S04]  /*01c0*/  IADD3 R15, R5, -R4, RZ ;  /* 0x80000004050f7210 */ /* 0x000fc80007ffe0ff */
[----:B------:R1:W5:Y:S01]  /*01d0*/  @!P0 LDG.E.EL R10, desc[UR4][R18.64] ;  /* 0x00000004120a8981 */ /* 0x000362000c2e1900 */
[----:B------:R-:W-:Y:S02]  /*01e0*/  IMAD.WIDE R20, R15, 0x4, R2 ;  /* 0x000000040f147825 */ /* 0x000fe400078e0202 */
[----:B------:R-:W3:Y:S03]  /*01f0*/  LDC.64 R2, c[0x0][0x238] ;  /* 0x00008e00ff027b82 */ /* 0x000ee60000000a00 */
[----:B------:R1:W5:Y:S01]  /*0200*/  @!P0 LDG.E.EL R11, desc[UR4][R20.64] ;  /* 0x00000004140b8981 */ /* 0x000362000c2e1900 */
[----:B------:R-:W-:Y:S01]  /*0210*/  HFMA2.MMA R17, -RZ, RZ, 0, 0 ;  /* 0x00000000ff117435 */ /* 0x000fe200000001ff */
[----:B------:R-:W-:Y:S01]  /*0220*/  CS2R R4, SRZ ;  /* 0x0000000000047805 */ /* 0x000fe2000001ff00 */
[----:B--2---:R-:W-:-:S04]  /*0230*/  IMAD.WIDE R24, R13, 0x4, R8 ;  /* 0x000000040d187825 */ /* 0x004fc800078e0208 */
[----:B----4-:R-:W-:Y:S01]  /*0240*/  IMAD.WIDE R22, R0, 0x4, R22 ;  /* 0x0000000400167825 */ /* 0x010fe200078e0216 */
[----:B------:R-:W-:-:S03]  /*0250*/  MOV R14, RZ ;  /* 0x000000ff000e7202 */ /* 0x000fc60000000f00 */
[----:B------:R-:W2:Y:S01]  /*0260*/  @!P0 LDG.E.EL R17, desc[UR4][R24.64] ;  /* 0x0000000418118981 */ /* 0x000ea2000c2e1900 */
[----:B-1----:R-:W-:-:S03]  /*0270*/  IMAD.WIDE R18, R15, 0x4, R8 ;  /* 0x000000040f127825 */ /* 0x002fc600078e0208 */
[----:B------:R1:W2:Y:S01]  /*0280*/  @!P0 LDG.E.64 R4, desc[UR4][R22.64] ;  /* 0x0000000416048981 */ /* 0x0002a2000c1e1b00 */
[----:B------:R-:W-:Y:S01]  /*0290*/  HFMA2.MMA R21, -RZ, RZ, 0, 0 ;  /* 0x00000000ff157435 */ /* 0x000fe200000001ff */
[----:B------:R-:W-:Y:S01]  /*02a0*/  MOV R12, RZ ;  /* 0x000000ff000c7202 */ /* 0x000fe20000000f00 */
[C---:B---3--:R-:W-:Y:S01]  /*02b0*/  IMAD.WIDE R8, R13.reuse, 0x4, R6 ;  /* 0x000000040d087825 */ /* 0x048fe200078e0206 */
[----:B------:R-:W3:Y:S03]  /*02c0*/  @!P0 LDG.E.EL R14, desc[UR4][R18.64] ;  /* 0x00000004120e8981 */ /* 0x000ee6000c2e1900 */
[----:B0-----:R-:W-:-:S04]  /*02d0*/  IMAD.WIDE R26, R13, 0x4, R2 ;  /* 0x000000040d1a7825 */ /* 0x001fc800078e0202 */
[C---:B-1----:R-:W-:Y:S01]  /*02e0*/  IMAD.WIDE R22, R15.reuse, 0x4, R2 ;  /* 0x000000040f167825 */ /* 0x042fe200078e0202 */
[----:B------:R-:W-:Y:S01]  /*02f0*/  CS2R R2, SRZ ;  /* 0x0000000000027805 */ /* 0x000fe2000001ff00 */
[----:B------:R-:W4:Y:S02]  /*0300*/  @!P0 LDG.E.EL R21, desc[UR4][R8.64] ;  /* 0x0000000408158981 */ /* 0x000f24000c2e1900 */
[----:B------:R-:W-:Y:S02]  /*0310*/  IMAD.WIDE R6, R15, 0x4, R6 ;  /* 0x000000040f067825 */ /* 0x000fe400078e0206 */
[----:B------:R-:W4:Y:S04]  /*0320*/  @!P0 LDG.E.EL R12, desc[UR4][R26.64] ;  /* 0x000000041a0c8981 */ /* 0x000f28000c2e1900 */
[----:B------:R0:W4:Y:S04]  /*0330*/  @!P0 LDG.E.EL R3, desc[UR4][R6.64] ;  /* 0x0000000406038981 */ /* 0x000128000c2e1900 */
[----:B------:R-:W4:Y:S01]  /*0340*/  @!P0 LDG.E.EL R2, desc[UR4][R22.64] ;  /* 0x0000000416028981 */ /* 0x000f22000c2e1900 */
[----:B0-----:R-:W-:Y:S01]  /*0350*/  HFMA2.MMA R6, -RZ, RZ, 1.625, 0 ;  /* 0x3e800000ff067435 */ /* 0x001fe200000001ff */
[----:B-----5:R-:W-:-:S04]  /*0360*/  FADD R10, R10, 9.9999997473787516356e-06 ;  /* 0x3727c5ac0a0a7421 */ /* 0x020fc80000000000 */
[----:B------:R-:W0:Y:S01]  /*0370*/  MUFU.SQRT R13, R10 ;  /* 0x0000000a000d7308 */ /* 0x000e220000002000 */
[----:B------:R-:W-:-:S07]  /*0380*/  FADD R11, R11, 9.9999997473787516356e-06 ;  /* 0x3727c5ac0b0b7421 */ /* 0x000fce0000000000 */
[----:B------:R-:W1:Y:S01]  /*0390*/  MUFU.SQRT R8, R11 ;  /* 0x0000000b00087308 */ /* 0x000e620000002000 */
[C---:B0-----:R-:W-:Y:S02]  /*03a0*/  FSETP.GT.AND P1, PT, R13.reuse, 8.50705917302346158658e+37, PT ;  /* 0x7e8000000d00780b */ /* 0x041fe40003f24000 */
[----:B------:R-:W-:Y:S02]  /*03b0*/  FSETP.GEU.AND P3, PT, R13, 1.175494350822287508e-38, PT ;  /* 0x008000000d00780b */ /* 0x000fe40003f6e000 */
[C---:B-1----:R-:W-:Y:S02]  /*03c0*/  FSETP.GT.AND P2, PT, R8.reuse, 8.50705917302346158658e+37, PT ;  /* 0x7e8000000800780b */ /* 0x042fe40003f44000 */
[----:B------:R-:W-:-:S07]  /*03d0*/  FSETP.GEU.AND P4, PT, R8, 1.175494350822287508e-38, PT ;  /* 0x008000000800780b */ /* 0x000fce0003f8e000 */
[----:B------:R-:W-:-:S04]  /*03e0*/  @P1 FMUL R13, R13, 0.25 ;  /* 0x3e8000000d0d1820 */ /* 0x000fc80000400000 */
[----:B------:R-:W-:Y:S01]  /*03f0*/  @!P3 FMUL R13, R13, 16777216 ;  /* 0x4b8000000d0db820 */ /* 0x000fe20000400000 */
[----:B------:R-:W-:-:S05]  /*0400*/  @P2 FMUL R8, R8, 0.25 ;  /* 0x3e80000008082820 */ /* 0x000fca0000400000 */
[----:B------:R-:W0:Y:S01]  /*0410*/  MUFU.RCP R13, R13 ;  /* 0x0000000d000d7308 */ /* 0x000e220000001000 */
[----:B------:R-:W-:Y:S01]  /*0420*/  @!P4 FMUL R8, R8, 16777216 ;  /* 0x4b8000000808c820 */ /* 0x000fe20000400000 */
[----:B------:R-:W-:-:S06]  /*0430*/  FSEL R10, R6, 1, P1 ;  /* 0x3f800000060a7808 */ /* 0x000fcc0000800000 */
[----:B------:R-:W1:Y:S01]  /*0440*/  MUFU.RCP R8, R8 ;  /* 0x0000000800087308 */ /* 0x000e620000001000 */
[----:B------:R-:W-:Y:S01]  /*0450*/  @!P3 FMUL R10, R10, 16777216 ;  /* 0x4b8000000a0ab820 */ /* 0x000fe20000400000 */
[----:B------:R-:W-:Y:S01]  /*0460*/  FSEL R9, R6, 1, P2 ;  /* 0x3f80000006097808 */ /* 0x000fe20001000000 */
[----:B--2---:R-:W-:Y:S02]  /*0470*/  FADD R4, -R17, R4 ;  /* 0x0000000411047221 */ /* 0x004fe40000000100 */
[----:B0-----:R-:W-:Y:S02]  /*0480*/  FMUL R7, R13, R10 ;  /* 0x0000000a0d077220 */ /* 0x001fe40000400000 */
[----:B------:R-:W-:Y:S01]  /*0490*/  @!P4 FMUL R9, R9, 16777216 ;  /* 0x4b8000000909c820 */ /* 0x000fe20000400000 */
[----:B---3--:R-:W-:Y:S01]  /*04a0*/  FADD R5, -R14, R5 ;  /* 0x000000050e057221 */ /* 0x008fe20000000100 */
[----:B------:R-:W-:Y:S02]  /*04b0*/  FMUL R7, R4, R7 ;  /* 0x0000000704077220 */ /* 0x000fe40000400000 */
[----:B-1----:R-:W-:-:S04]  /*04c0*/  FMUL R4, R8, R9 ;  /* 0x0000000908047220 */ /* 0x002fc80000400000 */
[----:B------:R-:W-:Y:S01]  /*04d0*/  FMUL R5, R5, R4 ;  /* 0x0000000405057220 */ /* 0x000fe20000400000 */
[----:B----4-:R-:W-:-:S03]  /*04e0*/  FFMA R7, R7, R21, R12 ;  /* 0x0000001507077223 */ /* 0x010fc6000000000c */
[----:B------:R-:W-:Y:S01]  /*04f0*/  FFMA R5, R5, R3, R2 ;  /* 0x0000000305057223 */ /* 0x000fe20000000002 */
[----:B------:R-:W-:-:S03]  /*0500*/  FADD R4, RZ, -R7 ;  /* 0x80000007ff047221 */ /* 0x000fc60000000000 */
[----:B------:R-:W-:Y:S01]  /*0510*/  FADD R2, RZ, -R5 ;  /* 0x80000005ff027221 */ /* 0x000fe20000000000 */
[----:B------:R-:W-:-:S03]  /*0520*/  FMUL R4, R4, 1.4426950216293334961 ;  /* 0x3fb8aa3b04047820 */ /* 0x000fc60000400000 */
[----:B------:R-:W-:Y:S02]  /*0530*/  FMUL R8, R2, 1.4426950216293334961 ;  /* 0x3fb8aa3b02087820 */ /* 0x000fe40000400000 */
[----:B------:R-:W-:-:S03]  /*0540*/  FSETP.GEU.AND P1, PT, R4, -126, PT ;  /* 0xc2fc00000400780b */ /* 0x000fc60003f2e000 */
[----:B------:R-:W-:-:S10]  /*0550*/  FSETP.GEU.AND P2, PT, R8, -126, PT ;  /* 0xc2fc00000800780b */ /* 0x000fd40003f4e000 */
[----:B------:R-:W-:-:S03]  /*0560*/  @!P1 FMUL R4, R4, 0.5 ;  /* 0x3f00000004049820 */ /* 0x000fc60000400000 */
[----:B------:R-:W-:Y:S01]  /*0570*/  @!P2 FMUL R8, R8, 0.5 ;  /* 0x3f0000000808a820 */ /* 0x000fe20000400000 */
[----:B------:R-:W0:Y:S08]  /*0580*/  MUFU.EX2 R2, R4 ;  /* 0x0000000400027308 */ /* 0x000e300000000800 */
[----:B------:R-:W1:Y:S01]  /*0590*/  MUFU.EX2 R3, R8 ;  /* 0x0000000800037308 */ /* 0x000e620000000800 */
[----:B0-----:R-:W-:-:S04]  /*05a0*/  @!P1 FMUL R2, R2, R2 ;  /* 0x0000000202029220 */ /* 0x001fc80000400000 */
[----:B------:R-:W-:Y:S01]  /*05b0*/  FADD R9, R2, 1 ;  /* 0x3f80000002097421 */ /* 0x000fe20000000000 */
[----:B-1----:R-:W-:-:S04]  /*05c0*/  @!P2 FMUL R3, R3, R3 ;  /* 0x000000030303a220 */ /* 0x002fc80000400000 */
[----:B------:R-:W-:Y:S01]  /*05d0*/  FADD R10, R3, 1 ;  /* 0x3f800000030a7421 */ /* 0x000fe20000000000 */
[----:B------:R-:W-:Y:S01]  /*05e0*/  FSETP.GT.AND P1, PT, R9, 8.50705917302346158658e+37, PT ;  /* 0x7e8000000900780b */ /* 0x000fe20003f24000 */
[----:B------:R-:W0:Y:S03]  /*05f0*/  LDC.64 R2, c[0x0][0x210] ;  /* 0x00008400ff027b82 */ /* 0x000e260000000a00 */
[----:B------:R-:W-:-:S09]  /*0600*/  FSETP.GT.AND P2, PT, R10, 8.50705917302346158658e+37, PT ;  /* 0x7e8000000a00780b */ /* 0x000fd20003f44000 */
[----:B------:R-:W-:-:S04]  /*0610*/  @P1 FMUL R9, R9, 0.25 ;  /* 0x3e80000009091820 */ /* 0x000fc80000400000 */
[----:B------:R-:W-:Y:S02]  /*0620*/  @P2 FMUL R10, R10, 0.25 ;  /* 0x3e8000000a0a2820 */ /* 0x000fe40000400000 */
[----:B------:R-:W1:Y:S08]  /*0630*/  MUFU.RCP R9, R9 ;  /* 0x0000000900097308 */ /* 0x000e700000001000 */
[----:B------:R-:W2:Y:S01]  /*0640*/  MUFU.RCP R10, R10 ;  /* 0x0000000a000a7308 */ /* 0x000ea20000001000 */
[----:B------:R-:W-:-:S02]  /*0650*/  FSEL R4, R6, 1, P1 ;  /* 0x3f80000006047808 */ /* 0x000fc40000800000 */
[----:B------:R-:W-:-:S03]  /*0660*/  FSEL R11, R6, 1, P2 ;  /* 0x3f800000060b7808 */ /* 0x000fc60001000000 */
[----:B-1----:R-:W-:Y:S01]  /*0670*/  FMUL R4, R9, R4 ;  /* 0x0000000409047220 */ /* 0x002fe20000400000 */
[----:B0-----:R-:W-:-:S04]  /*0680*/  IMAD.WIDE R2, R0, 0x4, R2 ;  /* 0x0000000400027825 */ /* 0x001fc800078e0202 */
[----:B------:R-:W-:Y:S01]  /*0690*/  FMUL R4, R7, R4 ;  /* 0x0000000407047220 */ /* 0x000fe20000400000 */
[----:B--2---:R-:W-:-:S04]  /*06a0*/  FMUL R6, R10, R11 ;  /* 0x0000000b0a067220 */ /* 0x004fc80000400000 */
[----:B------:R-:W-:Y:S01]  /*06b0*/  FMUL R5, R5, R6 ;  /* 0x0000000605057220 */ /* 0x000fe20000400000 */
[----:B------:R-:W-:Y:S06]  /*06c0*/  @P0 EXIT ;  /* 0x000000000000094d */ /* 0x000fec0003800000 */
[----:B------:R-:W-:Y:S01]  /*06d0*/  STG.E.64 desc[UR4][R2.64], R4 ;  /* 0x0000000402007986 */ /* 0x000fe2000c101b04 */
[----:B------:R-:W-:Y:S05]  /*06e0*/  EXIT ;  /* 0x000000000000794d */ /* 0x000fea0003800000 */
.L_x_0:
[----:B------:R-:W-:-:S00]  /*06f0*/  BRA `(.L_x_0) ;  /* 0xfffffffc00fc7947 */ /* 0x000fc0000383ffff */
[----:B------:R-:W-:-:S00]  /*0700*/  NOP ;  /* 0x0000000000007918 */ /* 0x000fc00000000000 */
[----:B------:R-:W-:-:S00]  /*0710*/  NOP ;  /* 0x0000000000007918 */ /* 0x000fc00000000000 */
[----:B------:R-:W-:-:S00]  /*0720*/  NOP ;  /* 0x0000000000007918 */ /* 0x000fc00000000000 */
[----:B------:R-:W-:-:S00]  /*0730*/  NOP ;  /* 0x0000000000007918 */ /* 0x000fc00000000000 */
[----:B------:R-:W-:-:S00]  /*0740*/  NOP ;  /* 0x0000000000007918 */ /* 0x000fc00000000000 */
[----:B------:R-:W-:-:S00]  /*0750*/  NOP ;  /* 0x0000000000007918 */ /* 0x000fc00000000000 */
[----:B------:R-:W-:-:S00]  /*0760*/  NOP ;  /* 0x0000000000007918 */ /* 0x000fc00000000000 */
[----:B------:R-:W-:-:S00]  /*0770*/  NOP ;  /* 0x0000000000007918 */ /* 0x000fc00000000000 */
.L_x_1:


//--------------------- .nv.global.init           --------------------------
	.section	.nv.global.init,"aw",@progbits
.nv.global.init:
	.type		_$_str,@object
	.size		_$_str,(_$_str_$_2 - _$_str)
_$_str:
        /*0000*/ 	.byte	0x5f, 0x5f, 0x43, 0x55, 0x44, 0x41, 0x5f, 0x46, 0x54, 0x5a, 0x00
	.type		_$_str_$_2,@object
	.size		_$_str_$_2,(.L_1 - _$_str_$_2)
_$_str_$_2:
        /*000b*/ 	.byte	0x5f, 0x5f, 0x43, 0x55, 0x44, 0x41, 0x5f, 0x50, 0x52, 0x45, 0x43, 0x5f, 0x53, 0x51, 0x52, 0x54
        /*001b*/ 	.byte	0x00
.L_1:


//--------------------- .nv.constant0.triton_poi_fused__native_batch_norm_legit_no_training_silu_0 --------------------------
	.section	.nv.constant0.triton_poi_fused__native_batch_norm_legit_no_training_silu_0,"a",@progbits
	.sectionflags	@""
	.align	4
.nv.constant0.triton_poi_fused__native_batch_norm_legit_no_training_silu_0:
	.zero		580
